//
// Generated by NVIDIA NVVM Compiler
//
// Compiler Build ID: CL-36424714
// Cuda compilation tools, release 13.0, V13.0.88
// Based on NVVM 20.0.0
//

.version 9.0
.target sm_100
.address_size 64

	// .globl	_Z10tanhKernelPfS_fi

.visible .entry _Z10tanhKernelPfS_fi(
	.param .u64 .ptr .align 1 _Z10tanhKernelPfS_fi_param_0,
	.param .u64 .ptr .align 1 _Z10tanhKernelPfS_fi_param_1,
	.param .f32 _Z10tanhKernelPfS_fi_param_2,
	.param .u32 _Z10tanhKernelPfS_fi_param_3
)
{
	.reg .pred 	%p<4>;
	.reg .b32 	%r<6>;
	.reg .b32 	%f<19>;
	.reg .b64 	%rd<8>;

	ld.param.u64 	%rd1, [_Z10tanhKernelPfS_fi_param_0];
	ld.param.u64 	%rd2, [_Z10tanhKernelPfS_fi_param_1];
	ld.param.f32 	%f1, [_Z10tanhKernelPfS_fi_param_2];
	ld.param.u32 	%r2, [_Z10tanhKernelPfS_fi_param_3];
	mov.u32 	%r3, %ctaid.x;
	mov.u32 	%r4, %ntid.x;
	mov.u32 	%r5, %tid.x;
	mad.lo.s32 	%r1, %r3, %r4, %r5;
	setp.ge.s32 	%p1, %r1, %r2;
	@%p1 bra 	$L__BB0_2;
	cvta.to.global.u64 	%rd3, %rd1;
	cvta.to.global.u64 	%rd4, %rd2;
	mul.wide.s32 	%rd5, %r1, 4;
	add.s64 	%rd6, %rd3, %rd5;
	ld.global.f32 	%f2, [%rd6];
	mul.f32 	%f3, %f1, %f2;
	abs.f32 	%f4, %f3;
	mul.f32 	%f5, %f4, 0f4038AA3B;
	ex2.approx.ftz.f32 	%f6, %f5;
	add.f32 	%f7, %f6, 0f3F800000;
	rcp.approx.ftz.f32 	%f8, %f7;
	fma.rn.f32 	%f9, %f8, 0fC0000000, 0f3F800000;
	setp.ge.f32 	%p2, %f4, 0f41102CB4;
	selp.f32 	%f10, 0f3F800000, %f9, %p2;
	copysign.f32 	%f11, %f3, %f10;
	mul.f32 	%f12, %f3, %f3;
	fma.rn.f32 	%f13, %f12, 0f3C80F082, 0fBD563CAE;
	fma.rn.f32 	%f14, %f13, %f12, 0f3E085941;
	fma.rn.f32 	%f15, %f14, %f12, 0fBEAAA9ED;
	fma.rn.f32 	%f16, %f15, %f12, 0f00000000;
	fma.rn.f32 	%f17, %f16, %f3, %f3;
	setp.ge.f32 	%p3, %f4, 0f3F19999A;
	selp.f32 	%f18, %f11, %f17, %p3;
	add.s64 	%rd7, %rd4, %rd5;
	st.global.f32 	[%rd7], %f18;
$L__BB0_2:
	ret;

}


// ===== COMPILED SASS (sm_100) =====

	.target	sm_100

	.elftype	@"ET_EXEC"


//--------------------- .note.nv.tkinfo           --------------------------
	.section	.note.nv.tkinfo,"",@"SHT_NOTE"
	.sectionflags	@"SHF_NOTE_NV_TKINFO"
	.tkinfo
        /*0018*/ 	.word	0x00000002
        /*0030*/ 	.string	""
        /*0030*/ 	.string	"ptxas"
        /*0030*/ 	.string	"Cuda compilation tools, release 13.0, V13.0.88"
        /*0030*/ 	.string	"Build cuda_13.0.r13.0/compiler.36424714_0"
        /*0030*/ 	.string	"-arch sm_100 -m 64 "



//--------------------- .note.nv.cuinfo           --------------------------
	.section	.note.nv.cuinfo,"",@"SHT_NOTE"
	.sectionflags	@"SHF_NOTE_NV_CUINFO"
        /*0018*/ 	.short	0x0002
        /*001a*/ 	.short	0x0064
        /*001c*/ 	.short	0x0082
	.zero		2


//--------------------- .nv.info                  --------------------------
	.section	.nv.info,"",@"SHT_CUDA_INFO"
	.align	4


	//----- nvinfo : EIATTR_REGCOUNT
	.align		4
        /*0000*/ 	.byte	0x04, 0x2f
        /*0002*/ 	.short	(.L_1 - .L_0)
	.align		4
.L_0:
        /*0004*/ 	.word	index@(_Z10tanhKernelPfS_fi)
        /*0008*/ 	.word	0x0000000e


	//----- nvinfo : EIATTR_FRAME_SIZE
	.align		4
.L_1:
        /*000c*/ 	.byte	0x04, 0x11
        /*000e*/ 	.short	(.L_3 - .L_2)
	.align		4
.L_2:
        /*0010*/ 	.word	index@(_Z10tanhKernelPfS_fi)
        /*0014*/ 	.word	0x00000000


	//----- nvinfo : EIATTR_MIN_STACK_SIZE
	.align		4
.L_3:
        /*0018*/ 	.byte	0x04, 0x12
        /*001a*/ 	.short	(.L_5 - .L_4)
	.align		4
.L_4:
        /*001c*/ 	.word	index@(_Z10tanhKernelPfS_fi)
        /*0020*/ 	.word	0x00000000
.L_5:


//--------------------- .nv.compat                --------------------------
	.section	.nv.compat,"",@"SHT_CUDA_COMPAT_INFO"
	.align	4
        /*0000*/ 	.byte	0x02, 0x09, 0x00, 0x00, 0x02, 0x02, 0x01, 0x00, 0x02, 0x05, 0x05, 0x00, 0x03, 0x07, 0x01, 0x01
        /*0010*/ 	.byte	0x02, 0x03, 0x00, 0x00, 0x02, 0x06, 0x01, 0x00, 0x04, 0x0b, 0x08, 0x00, 0x01, 0x00, 0x00, 0x00
        /*0020*/ 	.byte	0x00, 0x00, 0x00, 0x00


//--------------------- .nv.info._Z10tanhKernelPfS_fi --------------------------
	.section	.nv.info._Z10tanhKernelPfS_fi,"",@"SHT_CUDA_INFO"
	.sectionflags	@""
	.align	4


	//----- nvinfo : EIATTR_CUDA_API_VERSION
	.align		4
        /*0000*/ 	.byte	0x04, 0x37
        /*0002*/ 	.short	(.L_7 - .L_6)
.L_6:
        /*0004*/ 	.word	0x00000082


	//----- nvinfo : EIATTR_KPARAM_INFO
	.align		4
.L_7:
        /*0008*/ 	.byte	0x04, 0x17
        /*000a*/ 	.short	(.L_9 - .L_8)
.L_8:
        /*000c*/ 	.word	0x00000000
        /*0010*/ 	.short	0x0003
        /*0012*/ 	.short	0x0014
        /*0014*/ 	.byte	0x00, 0xf0, 0x11, 0x00


	//----- nvinfo : EIATTR_KPARAM_INFO
	.align		4
.L_9:
        /*0018*/ 	.byte	0x04, 0x17
        /*001a*/ 	.short	(.L_11 - .L_10)
.L_10:
        /*001c*/ 	.word	0x00000000
        /*0020*/ 	.short	0x0002
        /*0022*/ 	.short	0x0010
        /*0024*/ 	.byte	0x00, 0xf0, 0x11, 0x00


	//----- nvinfo : EIATTR_KPARAM_INFO
	.align		4
.L_11:
        /*0028*/ 	.byte	0x04, 0x17
        /*002a*/ 	.short	(.L_13 - .L_12)
.L_12:
        /*002c*/ 	.word	0x00000000
        /*0030*/ 	.short	0x0001
        /*0032*/ 	.short	0x0008
        /*0034*/ 	.byte	0x00, 0xf5, 0x21, 0x00


	//----- nvinfo : EIATTR_KPARAM_INFO
	.align		4
.L_13:
        /*0038*/ 	.byte	0x04, 0x17
        /*003a*/ 	.short	(.L_15 - .L_14)
.L_14:
        /*003c*/ 	.word	0x00000000
        /*0040*/ 	.short	0x0000
        /*0042*/ 	.short	0x0000
        /*0044*/ 	.byte	0x00, 0xf5, 0x21, 0x00


	//----- nvinfo : EIATTR_SPARSE_MMA_MASK
	.align		4
.L_15:
        /*0048*/ 	.byte	0x03, 0x50
        /*004a*/ 	.short	0x0000


	//----- nvinfo : EIATTR_MAXREG_COUNT
	.align		4
        /*004c*/ 	.byte	0x03, 0x1b
        /*004e*/ 	.short	0x00ff


	//----- nvinfo : EIATTR_MERCURY_ISA_VERSION
	.align		4
        /*0050*/ 	.byte	0x03, 0x5f
        /*0052*/ 	.short	0x0101


	//----- nvinfo : EIATTR_VRC_CTA_INIT_COUNT
	.align		4
        /*0054*/ 	.byte	0x02, 0x4a
	.zero		1
	.zero		1


	//----- nvinfo : EIATTR_EXIT_INSTR_OFFSETS
	.align		4
        /*0058*/ 	.byte	0x04, 0x1c
        /*005a*/ 	.short	(.L_17 - .L_16)


	//   ....[0]....
.L_16:
        /*005c*/ 	.word	0x00000070


	//   ....[1]....
        /*0060*/ 	.word	0x00000220


	//----- nvinfo : EIATTR_CBANK_PARAM_SIZE
	.align		4
.L_17:
        /*0064*/ 	.byte	0x03, 0x19
        /*0066*/ 	.short	0x0018


	//----- nvinfo : EIATTR_PARAM_CBANK
	.align		4
        /*0068*/ 	.byte	0x04, 0x0a
        /*006a*/ 	.short	(.L_19 - .L_18)
	.align		4
.L_18:
        /*006c*/ 	.word	index@(.nv.constant0._Z10tanhKernelPfS_fi)
        /*0070*/ 	.short	0x0380
        /*0072*/ 	.short	0x0018


	//----- nvinfo : EIATTR_SW_WAR
	.align		4
.L_19:
        /*0074*/ 	.byte	0x04, 0x36
        /*0076*/ 	.short	(.L_21 - .L_20)
.L_20:
        /*0078*/ 	.word	0x00000008
.L_21:


//--------------------- .nv.callgraph             --------------------------
	.section	.nv.callgraph,"",@"SHT_CUDA_CALLGRAPH"
	.align	4
	.sectionentsize	8
	.align		4
        /*0000*/ 	.word	0x00000000
	.align		4
        /*0004*/ 	.word	0xffffffff
	.align		4
        /*0008*/ 	.word	0x00000000
	.align		4
        /*000c*/ 	.word	0xfffffffe
	.align		4
        /*0010*/ 	.word	0x00000000
	.align		4
        /*0014*/ 	.word	0xfffffffd
	.align		4
        /*0018*/ 	.word	0x00000000
	.align		4
        /*001c*/ 	.word	0xfffffffc


//--------------------- .text._Z10tanhKernelPfS_fi --------------------------
	.section	.text._Z10tanhKernelPfS_fi,"ax",@progbits
	.align	128
        .global         _Z10tanhKernelPfS_fi
        .type           _Z10tanhKernelPfS_fi,@function
        .size           _Z10tanhKernelPfS_fi,(.L_x_1 - _Z10tanhKernelPfS_fi)
        .other          _Z10tanhKernelPfS_fi,@"STO_CUDA_ENTRY STV_DEFAULT"
_Z10tanhKernelPfS_fi:
.text._Z10tanhKernelPfS_fi:
[----:B------:R-:W-:Y:S01]  /*0000*/  LDC R1, c[0x0][0x37c] ;  /* 0x0000df00ff017b82 */ /* 0x000fe20000000800 */
[----:B------:R-:W0:Y:S07]  /*0010*/  S2R R0, SR_TID.X ;  /* 0x0000000000007919 */ /* 0x000e2e0000002100 */
[----:B------:R-:W0:Y:S01]  /*0020*/  S2UR UR4, SR_CTAID.X ;  /* 0x00000000000479c3 */ /* 0x000e220000002500 */
[----:B------:R-:W1:Y:S07]  /*0030*/  LDCU UR5, c[0x0][0x394] ;  /* 0x00007280ff0577ac */ /* 0x000e6e0008000800 */
[----:B------:R-:W0:Y:S02]  /*0040*/  LDC R7, c[0x0][0x360] ;  /* 0x0000d800ff077b82 */ /* 0x000e240000000800 */
[----:B0-----:R-:W-:-:S05]  /*0050*/  IMAD R7, R7, UR4, R0 ;  /* 0x0000000407077c24 */ /* 0x001fca000f8e0200 */
[----:B-1----:R-:W-:-:S13]  /*0060*/  ISETP.GE.AND P0, PT, R7, UR5, PT ;  /* 0x0000000507007c0c */ /* 0x002fda000bf06270 */
[----:B------:R-:W-:Y:S05]  /*0070*/  @P0 EXIT ;  /* 0x000000000000094d */ /* 0x000fea0003800000 */
[----:B------:R-:W0:Y:S01]  /*0080*/  LDC.64 R2, c[0x0][0x380] ;  /* 0x0000e000ff027b82 */ /* 0x000e220000000a00 */
[----:B------:R-:W1:Y:S01]  /*0090*/  LDCU.64 UR4, c[0x0][0x358] ;  /* 0x00006b00ff0477ac */ /* 0x000e620008000a00 */
[----:B------:R-:W2:Y:S06]  /*00a0*/  LDCU UR6, c[0x0][0x390] ;  /* 0x00007200ff0677ac */ /* 0x000eac0008000800 */
[----:B------:R-:W3:Y:S01]  /*00b0*/  LDC.64 R4, c[0x0][0x388] ;  /* 0x0000e200ff047b82 */ /* 0x000ee20000000a00 */
[----:B0-----:R-:W-:-:S06]  /*00c0*/  IMAD.WIDE R2, R7, 0x4, R2 ;  /* 0x0000000407027825 */ /* 0x001fcc00078e0202 */
[----:B-1----:R-:W2:Y:S01]  /*00d0*/  LDG.E R2, desc[UR4][R2.64] ;  /* 0x0000000402027981 */ /* 0x002ea2000c1e1900 */
[----:B------:R-:W-:Y:S01]  /*00e0*/  MOV R10, 0x3c80f082 ;  /* 0x3c80f082000a7802 */ /* 0x000fe20000000f00 */
[----:B------:R-:W-:Y:S02]  /*00f0*/  HFMA2 R9, -RZ, RZ, 1.875, 0 ;  /* 0x3f800000ff097431 */ /* 0x000fe400000001ff */
[----:B--2---:R-:W-:-:S04]  /*0100*/  FMUL R6, R2, UR6 ;  /* 0x0000000602067c20 */ /* 0x004fc80008400000 */
[C---:B------:R-:W-:Y:S01]  /*0110*/  FMUL R0, |R6|.reuse, 2.8853900432586669922 ;  /* 0x4038aa3b06007820 */ /* 0x040fe20000400200 */
[C---:B------:R-:W-:Y:S01]  /*0120*/  FMUL R11, R6.reuse, R6 ;  /* 0x00000006060b7220 */ /* 0x040fe20000400000 */
[C---:B------:R-:W-:Y:S02]  /*0130*/  FSETP.GE.AND P1, PT, |R6|.reuse, 0.60000002384185791016, PT ;  /* 0x3f19999a0600780b */ /* 0x040fe40003f26200 */
[----:B------:R-:W-:Y:S01]  /*0140*/  FSETP.GE.AND P0, PT, |R6|, 9.010913848876953125, PT ;  /* 0x41102cb40600780b */ /* 0x000fe20003f06200 */
[C---:B------:R-:W-:Y:S01]  /*0150*/  FFMA R10, R11.reuse, R10, -0.052303962409496307373 ;  /* 0xbd563cae0b0a7423 */ /* 0x040fe2000000000a */
[----:B------:R-:W0:Y:S02]  /*0160*/  MUFU.EX2 R0, R0 ;  /* 0x0000000000007308 */ /* 0x000e240000000800 */
[----:B0-----:R-:W-:Y:S01]  /*0170*/  FADD R8, R0, 1 ;  /* 0x3f80000000087421 */ /* 0x001fe20000000000 */
[----:B------:R-:W-:-:S04]  /*0180*/  FFMA R0, R11, R10, 0.1331529766321182251 ;  /* 0x3e0859410b007423 */ /* 0x000fc8000000000a */
[C---:B------:R-:W-:Y:S01]  /*0190*/  FFMA R0, R11.reuse, R0, -0.33332768082618713379 ;  /* 0xbeaaa9ed0b007423 */ /* 0x040fe20000000000 */
[----:B------:R-:W0:Y:S03]  /*01a0*/  MUFU.RCP R8, R8 ;  /* 0x0000000800087308 */ /* 0x000e260000001000 */
[----:B------:R-:W-:Y:S01]  /*01b0*/  FFMA R11, R11, R0, RZ ;  /* 0x000000000b0b7223 */ /* 0x000fe200000000ff */
[----:B0-----:R-:W-:-:S05]  /*01c0*/  FFMA R2, R8, -2, R9 ;  /* 0xc000000008027823 */ /* 0x001fca0000000009 */
[----:B------:R-:W-:-:S04]  /*01d0*/  FSEL R3, R2, 1, !P0 ;  /* 0x3f80000002037808 */ /* 0x000fc80004000000 */
[----:B------:R-:W-:Y:S01]  /*01e0*/  LOP3.LUT R9, R3, 0x80000000, R6, 0xb8, !PT ;  /* 0x8000000003097812 */ /* 0x000fe200078eb806 */
[----:B---3--:R-:W-:-:S04]  /*01f0*/  IMAD.WIDE R2, R7, 0x4, R4 ;  /* 0x0000000407027825 */ /* 0x008fc800078e0204 */
[----:B------:R-:W-:-:S05]  /*0200*/  @!P1 FFMA R9, R6, R11, R6 ;  /* 0x0000000b06099223 */ /* 0x000fca0000000006 */
[----:B------:R-:W-:Y:S01]  /*0210*/  STG.E desc[UR4][R2.64], R9 ;  /* 0x0000000902007986 */ /* 0x000fe2000c101904 */
[----:B------:R-:W-:Y:S05]  /*0220*/  EXIT ;  /* 0x000000000000794d */ /* 0x000fea0003800000 */
.L_x_0:
[----:B------:R-:W-:-:S00]  /*0230*/  BRA `(.L_x_0) ;  /* 0xfffffffc00fc7947 */ /* 0x000fc0000383ffff */
[----:B------:R-:W-:-:S00]  /*0240*/  NOP ;  /* 0x0000000000007918 */ /* 0x000fc00000000000 */
        /* <DEDUP_REMOVED lines=11> */
.L_x_1:


//--------------------- .nv.shared.reserved.0     --------------------------
	.section	.nv.shared.reserved.0,"aw",@nobits
	.weak		__nv_reservedSMEM_offset_0_alias
	.size		__nv_reservedSMEM_offset_0_alias, 0, 64
	.other		__nv_reservedSMEM_offset_0_alias,@"STO_CUDA_RESERVED_SHARED STV_DEFAULT"
__nv_reservedSMEM_offset_0_alias:
	.zero		0
	.zero		64


//--------------------- .nv.constant0._Z10tanhKernelPfS_fi --------------------------
	.section	.nv.constant0._Z10tanhKernelPfS_fi,"a",@progbits
	.sectionflags	@""
	.align	4
.nv.constant0._Z10tanhKernelPfS_fi:
	.zero		920


//--------------------- SYMBOLS --------------------------

	.type		.nv.reservedSmem.offset0,@object
	.size		.nv.reservedSmem.offset0,0x4
